//
// Generated by NVIDIA NVVM Compiler
//
// Compiler Build ID: CL-36424714
// Cuda compilation tools, release 13.0, V13.0.88
// Based on NVVM 20.0.0
//

.version 9.0
.target sm_100
.address_size 64


.func _Z7heapifyPiii(
	.param .b64 _Z7heapifyPiii_param_0,
	.param .b32 _Z7heapifyPiii_param_1,
	.param .b32 _Z7heapifyPiii_param_2
)
{
	.reg .pred 	%p<6>;
	.reg .b32 	%r<20>;
	.reg .b64 	%rd<11>;

	ld.param.u64 	%rd4, [_Z7heapifyPiii_param_0];
	ld.param.u32 	%r8, [_Z7heapifyPiii_param_1];
	ld.param.u32 	%r17, [_Z7heapifyPiii_param_2];
	cvta.to.global.u64 	%rd1, %rd4;
	mov.u32 	%r19, %r17;
$L__BB0_1:
	shl.b32 	%r10, %r17, 1;
	or.b32  	%r2, %r10, 1;
	add.s32 	%r3, %r10, 2;
	setp.ge.s32 	%p1, %r2, %r8;
	mul.wide.s32 	%rd5, %r10, 4;
	add.s64 	%rd2, %rd1, %rd5;
	mul.wide.s32 	%rd6, %r17, 4;
	sub.s64 	%rd3, %rd2, %rd6;
	@%p1 bra 	$L__BB0_3;
	ld.global.u32 	%r11, [%rd2+4];
	ld.global.u32 	%r12, [%rd3];
	setp.gt.s32 	%p2, %r11, %r12;
	selp.b32 	%r19, %r2, %r17, %p2;
$L__BB0_3:
	setp.ge.s32 	%p3, %r3, %r8;
	@%p3 bra 	$L__BB0_5;
	ld.global.u32 	%r13, [%rd2+8];
	mul.wide.s32 	%rd7, %r19, 4;
	add.s64 	%rd8, %rd1, %rd7;
	ld.global.u32 	%r14, [%rd8];
	setp.gt.s32 	%p4, %r13, %r14;
	selp.b32 	%r19, %r3, %r19, %p4;
$L__BB0_5:
	setp.eq.s32 	%p5, %r19, %r17;
	@%p5 bra 	$L__BB0_7;
	ld.global.u32 	%r15, [%rd3];
	mul.wide.s32 	%rd9, %r19, 4;
	add.s64 	%rd10, %rd1, %rd9;
	ld.global.u32 	%r16, [%rd10];
	st.global.u32 	[%rd3], %r16;
	st.global.u32 	[%rd10], %r15;
	mov.u32 	%r17, %r19;
	bra.uni 	$L__BB0_1;
$L__BB0_7:
	ret;

}
	// .globl	_Z15buildHeapKernelPii
.visible .entry _Z15buildHeapKernelPii(
	.param .u64 .ptr .align 1 _Z15buildHeapKernelPii_param_0,
	.param .u32 _Z15buildHeapKernelPii_param_1
)
{
	.reg .pred 	%p<2>;
	.reg .b32 	%r<9>;
	.reg .b64 	%rd<2>;

	ld.param.u64 	%rd1, [_Z15buildHeapKernelPii_param_0];
	ld.param.u32 	%r2, [_Z15buildHeapKernelPii_param_1];
	mov.u32 	%r3, %ctaid.x;
	mov.u32 	%r4, %ntid.x;
	mov.u32 	%r5, %tid.x;
	mad.lo.s32 	%r1, %r3, %r4, %r5;
	shr.u32 	%r6, %r2, 31;
	add.s32 	%r7, %r2, %r6;
	shr.s32 	%r8, %r7, 1;
	setp.ge.s32 	%p1, %r1, %r8;
	@%p1 bra 	$L__BB1_2;
	{ // callseq 0, 0
	.param .b64 param0;
	st.param.b64 	[param0], %rd1;
	.param .b32 param1;
	st.param.b32 	[param1], %r2;
	.param .b32 param2;
	st.param.b32 	[param2], %r1;
	call.uni 
	_Z7heapifyPiii, 
	(
	param0, 
	param1, 
	param2
	);
	} // callseq 0
$L__BB1_2:
	ret;

}


// ===== COMPILED SASS (sm_100) =====

	.target	sm_100

	.elftype	@"ET_EXEC"


//--------------------- .note.nv.tkinfo           --------------------------
	.section	.note.nv.tkinfo,"",@"SHT_NOTE"
	.sectionflags	@"SHF_NOTE_NV_TKINFO"
	.tkinfo
        /*0018*/ 	.word	0x00000002
        /*0030*/ 	.string	""
        /*0030*/ 	.string	"ptxas"
        /*0030*/ 	.string	"Cuda compilation tools, release 13.0, V13.0.88"
        /*0030*/ 	.string	"Build cuda_13.0.r13.0/compiler.36424714_0"
        /*0030*/ 	.string	"-arch sm_100 -m 64 "



//--------------------- .note.nv.cuinfo           --------------------------
	.section	.note.nv.cuinfo,"",@"SHT_NOTE"
	.sectionflags	@"SHF_NOTE_NV_CUINFO"
        /*0018*/ 	.short	0x0002
        /*001a*/ 	.short	0x0064
        /*001c*/ 	.short	0x0082
	.zero		2


//--------------------- .nv.info                  --------------------------
	.section	.nv.info,"",@"SHT_CUDA_INFO"
	.align	4


	//----- nvinfo : EIATTR_REGCOUNT
	.align		4
        /*0000*/ 	.byte	0x04, 0x2f
        /*0002*/ 	.short	(.L_1 - .L_0)
	.align		4
.L_0:
        /*0004*/ 	.word	index@(_Z15buildHeapKernelPii)
        /*0008*/ 	.word	0x00000012


	//----- nvinfo : EIATTR_FRAME_SIZE
	.align		4
.L_1:
        /*000c*/ 	.byte	0x04, 0x11
        /*000e*/ 	.short	(.L_3 - .L_2)
	.align		4
.L_2:
        /*0010*/ 	.word	index@($_Z15buildHeapKernelPii$_Z7heapifyPiii)
        /*0014*/ 	.word	0x00000000


	//----- nvinfo : EIATTR_FRAME_SIZE
	.align		4
.L_3:
        /*0018*/ 	.byte	0x04, 0x11
        /*001a*/ 	.short	(.L_5 - .L_4)
	.align		4
.L_4:
        /*001c*/ 	.word	index@(_Z15buildHeapKernelPii)
        /*0020*/ 	.word	0x00000000


	//----- nvinfo : EIATTR_MIN_STACK_SIZE
	.align		4
.L_5:
        /*0024*/ 	.byte	0x04, 0x12
        /*0026*/ 	.short	(.L_7 - .L_6)
	.align		4
.L_6:
        /*0028*/ 	.word	index@(_Z15buildHeapKernelPii)
        /*002c*/ 	.word	0x00000000
.L_7:


//--------------------- .nv.compat                --------------------------
	.section	.nv.compat,"",@"SHT_CUDA_COMPAT_INFO"
	.align	4
        /*0000*/ 	.byte	0x02, 0x09, 0x00, 0x00, 0x02, 0x02, 0x01, 0x00, 0x02, 0x05, 0x05, 0x00, 0x03, 0x07, 0x01, 0x01
        /*0010*/ 	.byte	0x02, 0x03, 0x00, 0x00, 0x02, 0x06, 0x01, 0x00, 0x04, 0x0b, 0x08, 0x00, 0x09, 0x00, 0x00, 0x00
        /*0020*/ 	.byte	0x00, 0x00, 0x00, 0x00


//--------------------- .nv.info._Z15buildHeapKernelPii --------------------------
	.section	.nv.info._Z15buildHeapKernelPii,"",@"SHT_CUDA_INFO"
	.sectionflags	@""
	.align	4


	//----- nvinfo : EIATTR_CUDA_API_VERSION
	.align		4
        /*0000*/ 	.byte	0x04, 0x37
        /*0002*/ 	.short	(.L_9 - .L_8)
.L_8:
        /*0004*/ 	.word	0x00000082


	//----- nvinfo : EIATTR_KPARAM_INFO
	.align		4
.L_9:
        /*0008*/ 	.byte	0x04, 0x17
        /*000a*/ 	.short	(.L_11 - .L_10)
.L_10:
        /*000c*/ 	.word	0x00000000
        /*0010*/ 	.short	0x0001
        /*0012*/ 	.short	0x0008
        /*0014*/ 	.byte	0x00, 0xf0, 0x11, 0x00


	//----- nvinfo : EIATTR_KPARAM_INFO
	.align		4
.L_11:
        /*0018*/ 	.byte	0x04, 0x17
        /*001a*/ 	.short	(.L_13 - .L_12)
.L_12:
        /*001c*/ 	.word	0x00000000
        /*0020*/ 	.short	0x0000
        /*0022*/ 	.short	0x0000
        /*0024*/ 	.byte	0x00, 0xf5, 0x21, 0x00


	//----- nvinfo : EIATTR_SPARSE_MMA_MASK
	.align		4
.L_13:
        /*0028*/ 	.byte	0x03, 0x50
        /*002a*/ 	.short	0x0000


	//----- nvinfo : EIATTR_MAXREG_COUNT
	.align		4
        /*002c*/ 	.byte	0x03, 0x1b
        /*002e*/ 	.short	0x00ff


	//----- nvinfo : EIATTR_MERCURY_ISA_VERSION
	.align		4
        /*0030*/ 	.byte	0x03, 0x5f
        /*0032*/ 	.short	0x0101


	//----- nvinfo : EIATTR_VRC_CTA_INIT_COUNT
	.align		4
        /*0034*/ 	.byte	0x02, 0x4a
	.zero		1
	.zero		1


	//----- nvinfo : EIATTR_EXIT_INSTR_OFFSETS
	.align		4
        /*0038*/ 	.byte	0x04, 0x1c
        /*003a*/ 	.short	(.L_15 - .L_14)


	//   ....[0]....
.L_14:
        /*003c*/ 	.word	0x00000090


	//   ....[1]....
        /*0040*/ 	.word	0x000000e0


	//----- nvinfo : EIATTR_CRS_STACK_SIZE
	.align		4
.L_15:
        /*0044*/ 	.byte	0x04, 0x1e
        /*0046*/ 	.short	(.L_17 - .L_16)
.L_16:
        /*0048*/ 	.word	0x00000000


	//----- nvinfo : EIATTR_CBANK_PARAM_SIZE
	.align		4
.L_17:
        /*004c*/ 	.byte	0x03, 0x19
        /*004e*/ 	.short	0x000c


	//----- nvinfo : EIATTR_PARAM_CBANK
	.align		4
        /*0050*/ 	.byte	0x04, 0x0a
        /*0052*/ 	.short	(.L_19 - .L_18)
	.align		4
.L_18:
        /*0054*/ 	.word	index@(.nv.constant0._Z15buildHeapKernelPii)
        /*0058*/ 	.short	0x0380
        /*005a*/ 	.short	0x000c


	//----- nvinfo : EIATTR_SW_WAR
	.align		4
.L_19:
        /*005c*/ 	.byte	0x04, 0x36
        /*005e*/ 	.short	(.L_21 - .L_20)
.L_20:
        /*0060*/ 	.word	0x00000008
.L_21:


//--------------------- .nv.callgraph             --------------------------
	.section	.nv.callgraph,"",@"SHT_CUDA_CALLGRAPH"
	.align	4
	.sectionentsize	8
	.align		4
        /*0000*/ 	.word	0x00000000
	.align		4
        /*0004*/ 	.word	0xffffffff
	.align		4
        /*0008*/ 	.word	0x00000000
	.align		4
        /*000c*/ 	.word	0xfffffffe
	.align		4
        /*0010*/ 	.word	0x00000000
	.align		4
        /*0014*/ 	.word	0xfffffffd
	.align		4
        /*0018*/ 	.word	0x00000000
	.align		4
        /*001c*/ 	.word	0xfffffffc


//--------------------- .text._Z15buildHeapKernelPii --------------------------
	.section	.text._Z15buildHeapKernelPii,"ax",@progbits
	.align	128
        .global         _Z15buildHeapKernelPii
        .type           _Z15buildHeapKernelPii,@function
        .size           _Z15buildHeapKernelPii,(.L_x_3 - _Z15buildHeapKernelPii)
        .other          _Z15buildHeapKernelPii,@"STO_CUDA_ENTRY STV_DEFAULT"
_Z15buildHeapKernelPii:
.text._Z15buildHeapKernelPii:
[----:B------:R-:W-:Y:S01]  /*0000*/  LDC R1, c[0x0][0x37c] ;  /* 0x0000df00ff017b82 */ /* 0x000fe20000000800 */
[----:B------:R-:W0:Y:S07]  /*0010*/  S2R R3, SR_TID.X ;  /* 0x0000000000037919 */ /* 0x000e2e0000002100 */
[----:B------:R-:W0:Y:S01]  /*0020*/  S2UR UR5, SR_CTAID.X ;  /* 0x00000000000579c3 */ /* 0x000e220000002500 */
[----:B------:R-:W1:Y:S07]  /*0030*/  LDCU UR4, c[0x0][0x388] ;  /* 0x00007100ff0477ac */ /* 0x000e6e0008000800 */
[----:B------:R-:W0:Y:S01]  /*0040*/  LDC R0, c[0x0][0x360] ;  /* 0x0000d800ff007b82 */ /* 0x000e220000000800 */
[----:B-1----:R-:W-:-:S04]  /*0050*/  ULEA.HI UR4, UR4, UR4, URZ, 0x1 ;  /* 0x0000000404047291 */ /* 0x002fc8000f8f08ff */
[----:B------:R-:W-:Y:S01]  /*0060*/  USHF.R.S32.HI UR4, URZ, 0x1, UR4 ;  /* 0x00000001ff047899 */ /* 0x000fe20008011404 */
[----:B0-----:R-:W-:-:S05]  /*0070*/  IMAD R0, R0, UR5, R3 ;  /* 0x0000000500007c24 */ /* 0x001fca000f8e0203 */
[----:B------:R-:W-:-:S13]  /*0080*/  ISETP.GE.AND P0, PT, R0, UR4, PT ;  /* 0x0000000400007c0c */ /* 0x000fda000bf06270 */
[----:B------:R-:W-:Y:S05]  /*0090*/  @P0 EXIT ;  /* 0x000000000000094d */ /* 0x000fea0003800000 */
[----:B------:R-:W-:Y:S01]  /*00a0*/  BSSY.RECONVERGENT B0, `(.L_x_0) ;  /* 0x0000003000007945 */ /* 0x000fe20003800200 */
[----:B------:R-:W-:-:S07]  /*00b0*/  MOV R12, 0xd0 ;  /* 0x000000d0000c7802 */ /* 0x000fce0000000f00 */
[----:B------:R-:W-:Y:S05]  /*00c0*/  CALL.REL.NOINC `($_Z15buildHeapKernelPii$_Z7heapifyPiii) ;  /* 0x0000000000087944 */ /* 0x000fea0003c00000 */
[----:B------:R-:W-:Y:S05]  /*00d0*/  BSYNC.RECONVERGENT B0 ;  /* 0x0000000000007941 */ /* 0x000fea0003800200 */
.L_x_0:
[----:B------:R-:W-:Y:S05]  /*00e0*/  EXIT ;  /* 0x000000000000794d */ /* 0x000fea0003800000 */
        .type           $_Z15buildHeapKernelPii$_Z7heapifyPiii,@function
        .size           $_Z15buildHeapKernelPii$_Z7heapifyPiii,(.L_x_3 - $_Z15buildHeapKernelPii$_Z7heapifyPiii)
$_Z15buildHeapKernelPii$_Z7heapifyPiii:
[----:B------:R-:W0:Y:S01]  /*00f0*/  LDC.64 R2, c[0x0][0x380] ;  /* 0x0000e000ff027b82 */ /* 0x000e220000000a00 */
[----:B------:R-:W-:Y:S01]  /*0100*/  IMAD.MOV.U32 R13, RZ, RZ, R0 ;  /* 0x000000ffff0d7224 */ /* 0x000fe200078e0000 */
[----:B------:R-:W1:Y:S01]  /*0110*/  LDCU.64 UR4, c[0x0][0x358] ;  /* 0x00006b00ff0477ac */ /* 0x000e620008000a00 */
[----:B------:R-:W2:Y:S05]  /*0120*/  LDCU UR6, c[0x0][0x388] ;  /* 0x00007100ff0677ac */ /* 0x000eaa0008000800 */
.L_x_1:
[C---:B---3--:R-:W-:Y:S02]  /*0130*/  IMAD.SHL.U32 R7, R0.reuse, 0x2, RZ ;  /* 0x0000000200077824 */ /* 0x048fe400078e00ff */
[----:B------:R-:W-:-:S03]  /*0140*/  IMAD.WIDE R4, R0, 0x4, RZ ;  /* 0x0000000400047825 */ /* 0x000fc600078e02ff */
[C---:B------:R-:W-:Y:S01]  /*0150*/  IADD3 R15, PT, PT, R7.reuse, 0x1, RZ ;  /* 0x00000001070f7810 */ /* 0x040fe20007ffe0ff */
[----:B0-----:R-:W-:-:S03]  /*0160*/  IMAD.WIDE R8, R7, 0x4, R2 ;  /* 0x0000000407087825 */ /* 0x001fc600078e0202 */
[----:B--2---:R-:W-:Y:S02]  /*0170*/  ISETP.GE.AND P1, PT, R15, UR6, PT ;  /* 0x000000060f007c0c */ /* 0x004fe4000bf26270 */
[----:B------:R-:W-:-:S05]  /*0180*/  IADD3 R4, P0, PT, R8, -R4, RZ ;  /* 0x8000000408047210 */ /* 0x000fca0007f1e0ff */
[----:B------:R-:W-:-:S06]  /*0190*/  IMAD.X R5, R9, 0x1, ~R5, P0 ;  /* 0x0000000109057824 */ /* 0x000fcc00000e0e05 */
[----:B-1----:R-:W2:Y:S04]  /*01a0*/  @!P1 LDG.E R6, desc[UR4][R8.64+0x4] ;  /* 0x0000040408069981 */ /* 0x002ea8000c1e1900 */
[----:B------:R-:W2:Y:S01]  /*01b0*/  @!P1 LDG.E R11, desc[UR4][R4.64] ;  /* 0x00000004040b9981 */ /* 0x000ea2000c1e1900 */
[----:B------:R-:W-:-:S05]  /*01c0*/  VIADD R14, R7, 0x2 ;  /* 0x00000002070e7836 */ /* 0x000fca0000000000 */
[----:B------:R-:W-:-:S13]  /*01d0*/  ISETP.GE.AND P0, PT, R14, UR6, PT ;  /* 0x000000060e007c0c */ /* 0x000fda000bf06270 */
[----:B------:R-:W3:Y:S01]  /*01e0*/  @!P0 LDG.E R10, desc[UR4][R8.64+0x8] ;  /* 0x00000804080a8981 */ /* 0x000ee2000c1e1900 */
[----:B--2---:R-:W-:-:S04]  /*01f0*/  @!P1 ISETP.GT.AND P2, PT, R6, R11, PT ;  /* 0x0000000b0600920c */ /* 0x004fc80003f44270 */
[----:B------:R-:W-:-:S05]  /*0200*/  @!P1 SEL R13, R15, R0, P2 ;  /* 0x000000000f0d9207 */ /* 0x000fca0001000000 */
[----:B------:R-:W-:-:S06]  /*0210*/  @!P0 IMAD.WIDE R6, R13, 0x4, R2 ;  /* 0x000000040d068825 */ /* 0x000fcc00078e0202 */
[----:B------:R-:W3:Y:S01]  /*0220*/  @!P0 LDG.E R7, desc[UR4][R6.64] ;  /* 0x0000000406078981 */ /* 0x000ee2000c1e1900 */
[----:B------:R-:W-:Y:S01]  /*0230*/  IMAD.MOV.U32 R11, RZ, RZ, 0x0 ;  /* 0x00000000ff0b7424 */ /* 0x000fe200078e00ff */
[----:B---3--:R-:W-:-:S04]  /*0240*/  @!P0 ISETP.GT.AND P1, PT, R10, R7, PT ;  /* 0x000000070a00820c */ /* 0x008fc80003f24270 */
[----:B------:R-:W-:-:S04]  /*0250*/  @!P0 SEL R13, R14, R13, P1 ;  /* 0x0000000d0e0d8207 */ /* 0x000fc80000800000 */
[----:B------:R-:W-:Y:S02]  /*0260*/  ISETP.NE.AND P0, PT, R13, R0, PT ;  /* 0x000000000d00720c */ /* 0x000fe40003f05270 */
[----:B------:R-:W-:-:S11]  /*0270*/  MOV R10, R12 ;  /* 0x0000000c000a7202 */ /* 0x000fd60000000f00 */
[----:B------:R-:W-:Y:S05]  /*0280*/  @!P0 RET.REL.NODEC R10 `(_Z15buildHeapKernelPii) ;  /* 0xfffffffc0a5c8950 */ /* 0x000fea0003c3ffff */
[----:B------:R-:W-:Y:S01]  /*0290*/  IMAD.WIDE R6, R13, 0x4, R2 ;  /* 0x000000040d067825 */ /* 0x000fe200078e0202 */
[----:B------:R-:W2:Y:S04]  /*02a0*/  LDG.E R9, desc[UR4][R4.64] ;  /* 0x0000000404097981 */ /* 0x000ea8000c1e1900 */
[----:B------:R-:W3:Y:S01]  /*02b0*/  LDG.E R11, desc[UR4][R6.64] ;  /* 0x00000004060b7981 */ /* 0x000ee2000c1e1900 */
[----:B------:R-:W-:-:S03]  /*02c0*/  MOV R0, R13 ;  /* 0x0000000d00007202 */ /* 0x000fc60000000f00 */
[----:B---3--:R3:W-:Y:S04]  /*02d0*/  STG.E desc[UR4][R4.64], R11 ;  /* 0x0000000b04007986 */ /* 0x0087e8000c101904 */
[----:B--2---:R3:W-:Y:S01]  /*02e0*/  STG.E desc[UR4][R6.64], R9 ;  /* 0x0000000906007986 */ /* 0x0047e2000c101904 */
[----:B------:R-:W-:Y:S05]  /*02f0*/  BRA `(.L_x_1) ;  /* 0xfffffffc008c7947 */ /* 0x000fea000383ffff */
.L_x_2:
[----:B------:R-:W-:-:S00]  /*0300*/  BRA `(.L_x_2) ;  /* 0xfffffffc00fc7947 */ /* 0x000fc0000383ffff */
[----:B------:R-:W-:-:S00]  /*0310*/  NOP ;  /* 0x0000000000007918 */ /* 0x000fc00000000000 */
        /* <DEDUP_REMOVED lines=14> */
.L_x_3:


//--------------------- .nv.shared.reserved.0     --------------------------
	.section	.nv.shared.reserved.0,"aw",@nobits
	.weak		__nv_reservedSMEM_offset_0_alias
	.size		__nv_reservedSMEM_offset_0_alias, 0, 64
	.other		__nv_reservedSMEM_offset_0_alias,@"STO_CUDA_RESERVED_SHARED STV_DEFAULT"
__nv_reservedSMEM_offset_0_alias:
	.zero		0
	.zero		64


//--------------------- .nv.constant0._Z15buildHeapKernelPii --------------------------
	.section	.nv.constant0._Z15buildHeapKernelPii,"a",@progbits
	.sectionflags	@""
	.align	4
.nv.constant0._Z15buildHeapKernelPii:
	.zero		908


//--------------------- SYMBOLS --------------------------

	.type		.nv.reservedSmem.offset0,@object
	.size		.nv.reservedSmem.offset0,0x4
